//
// Generated by NVIDIA NVVM Compiler
//
// Compiler Build ID: CL-36424714
// Cuda compilation tools, release 13.0, V13.0.88
// Based on NVVM 20.0.0
//

.version 9.0
.target sm_100
.address_size 64

	// .globl	_Z7stencilPiS_

.visible .entry _Z7stencilPiS_(
	.param .u64 .ptr .align 1 _Z7stencilPiS__param_0,
	.param .u64 .ptr .align 1 _Z7stencilPiS__param_1
)
{
	.reg .b32 	%r<4>;
	.reg .b64 	%rd<8>;

	ld.param.u64 	%rd1, [_Z7stencilPiS__param_0];
	ld.param.u64 	%rd2, [_Z7stencilPiS__param_1];
	cvta.to.global.u64 	%rd3, %rd1;
	mov.u32 	%r1, %ctaid.x;
	mul.wide.u32 	%rd4, %r1, 4;
	add.s64 	%rd5, %rd3, %rd4;
	ld.global.u32 	%r2, [%rd5];
	mul.lo.s32 	%r3, %r2, 7;
	cvta.to.global.u64 	%rd6, %rd2;
	add.s64 	%rd7, %rd6, %rd4;
	st.global.u32 	[%rd7], %r3;
	ret;

}


// ===== COMPILED SASS (sm_100) =====

	.target	sm_100

	.elftype	@"ET_EXEC"


//--------------------- .note.nv.tkinfo           --------------------------
	.section	.note.nv.tkinfo,"",@"SHT_NOTE"
	.sectionflags	@"SHF_NOTE_NV_TKINFO"
	.tkinfo
        /*0018*/ 	.word	0x00000002
        /*0030*/ 	.string	""
        /*0030*/ 	.string	"ptxas"
        /*0030*/ 	.string	"Cuda compilation tools, release 13.0, V13.0.88"
        /*0030*/ 	.string	"Build cuda_13.0.r13.0/compiler.36424714_0"
        /*0030*/ 	.string	"-arch sm_100 -m 64 "



//--------------------- .note.nv.cuinfo           --------------------------
	.section	.note.nv.cuinfo,"",@"SHT_NOTE"
	.sectionflags	@"SHF_NOTE_NV_CUINFO"
        /*0018*/ 	.short	0x0002
        /*001a*/ 	.short	0x0064
        /*001c*/ 	.short	0x0082
	.zero		2


//--------------------- .nv.info                  --------------------------
	.section	.nv.info,"",@"SHT_CUDA_INFO"
	.align	4


	//----- nvinfo : EIATTR_REGCOUNT
	.align		4
        /*0000*/ 	.byte	0x04, 0x2f
        /*0002*/ 	.short	(.L_1 - .L_0)
	.align		4
.L_0:
        /*0004*/ 	.word	index@(_Z7stencilPiS_)
        /*0008*/ 	.word	0x0000000a


	//----- nvinfo : EIATTR_FRAME_SIZE
	.align		4
.L_1:
        /*000c*/ 	.byte	0x04, 0x11
        /*000e*/ 	.short	(.L_3 - .L_2)
	.align		4
.L_2:
        /*0010*/ 	.word	index@(_Z7stencilPiS_)
        /*0014*/ 	.word	0x00000000


	//----- nvinfo : EIATTR_MIN_STACK_SIZE
	.align		4
.L_3:
        /*0018*/ 	.byte	0x04, 0x12
        /*001a*/ 	.short	(.L_5 - .L_4)
	.align		4
.L_4:
        /*001c*/ 	.word	index@(_Z7stencilPiS_)
        /*0020*/ 	.word	0x00000000
.L_5:


//--------------------- .nv.compat                --------------------------
	.section	.nv.compat,"",@"SHT_CUDA_COMPAT_INFO"
	.align	4
        /*0000*/ 	.byte	0x02, 0x09, 0x00, 0x00, 0x02, 0x02, 0x01, 0x00, 0x02, 0x05, 0x05, 0x00, 0x03, 0x07, 0x01, 0x01
        /*0010*/ 	.byte	0x02, 0x03, 0x00, 0x00, 0x02, 0x06, 0x01, 0x00, 0x04, 0x0b, 0x08, 0x00, 0x09, 0x00, 0x00, 0x00
        /*0020*/ 	.byte	0x00, 0x00, 0x00, 0x00


//--------------------- .nv.info._Z7stencilPiS_   --------------------------
	.section	.nv.info._Z7stencilPiS_,"",@"SHT_CUDA_INFO"
	.sectionflags	@""
	.align	4


	//----- nvinfo : EIATTR_CUDA_API_VERSION
	.align		4
        /*0000*/ 	.byte	0x04, 0x37
        /*0002*/ 	.short	(.L_7 - .L_6)
.L_6:
        /*0004*/ 	.word	0x00000082


	//----- nvinfo : EIATTR_KPARAM_INFO
	.align		4
.L_7:
        /*0008*/ 	.byte	0x04, 0x17
        /*000a*/ 	.short	(.L_9 - .L_8)
.L_8:
        /*000c*/ 	.word	0x00000000
        /*0010*/ 	.short	0x0001
        /*0012*/ 	.short	0x0008
        /*0014*/ 	.byte	0x00, 0xf5, 0x21, 0x00


	//----- nvinfo : EIATTR_KPARAM_INFO
	.align		4
.L_9:
        /*0018*/ 	.byte	0x04, 0x17
        /*001a*/ 	.short	(.L_11 - .L_10)
.L_10:
        /*001c*/ 	.word	0x00000000
        /*0020*/ 	.short	0x0000
        /*0022*/ 	.short	0x0000
        /*0024*/ 	.byte	0x00, 0xf5, 0x21, 0x00


	//----- nvinfo : EIATTR_SPARSE_MMA_MASK
	.align		4
.L_11:
        /*0028*/ 	.byte	0x03, 0x50
        /*002a*/ 	.short	0x0000


	//----- nvinfo : EIATTR_MAXREG_COUNT
	.align		4
        /*002c*/ 	.byte	0x03, 0x1b
        /*002e*/ 	.short	0x00ff


	//----- nvinfo : EIATTR_MERCURY_ISA_VERSION
	.align		4
        /*0030*/ 	.byte	0x03, 0x5f
        /*0032*/ 	.short	0x0101


	//----- nvinfo : EIATTR_VRC_CTA_INIT_COUNT
	.align		4
        /*0034*/ 	.byte	0x02, 0x4a
	.zero		1
	.zero		1


	//----- nvinfo : EIATTR_EXIT_INSTR_OFFSETS
	.align		4
        /*0038*/ 	.byte	0x04, 0x1c
        /*003a*/ 	.short	(.L_13 - .L_12)


	//   ....[0]....
.L_12:
        /*003c*/ 	.word	0x000000a0


	//----- nvinfo : EIATTR_CBANK_PARAM_SIZE
	.align		4
.L_13:
        /*0040*/ 	.byte	0x03, 0x19
        /*0042*/ 	.short	0x0010


	//----- nvinfo : EIATTR_PARAM_CBANK
	.align		4
        /*0044*/ 	.byte	0x04, 0x0a
        /*0046*/ 	.short	(.L_15 - .L_14)
	.align		4
.L_14:
        /*0048*/ 	.word	index@(.nv.constant0._Z7stencilPiS_)
        /*004c*/ 	.short	0x0380
        /*004e*/ 	.short	0x0010


	//----- nvinfo : EIATTR_SW_WAR
	.align		4
.L_15:
        /*0050*/ 	.byte	0x04, 0x36
        /*0052*/ 	.short	(.L_17 - .L_16)
.L_16:
        /*0054*/ 	.word	0x00000008
.L_17:


//--------------------- .nv.callgraph             --------------------------
	.section	.nv.callgraph,"",@"SHT_CUDA_CALLGRAPH"
	.align	4
	.sectionentsize	8
	.align		4
        /*0000*/ 	.word	0x00000000
	.align		4
        /*0004*/ 	.word	0xffffffff
	.align		4
        /*0008*/ 	.word	0x00000000
	.align		4
        /*000c*/ 	.word	0xfffffffe
	.align		4
        /*0010*/ 	.word	0x00000000
	.align		4
        /*0014*/ 	.word	0xfffffffd
	.align		4
        /*0018*/ 	.word	0x00000000
	.align		4
        /*001c*/ 	.word	0xfffffffc


//--------------------- .text._Z7stencilPiS_      --------------------------
	.section	.text._Z7stencilPiS_,"ax",@progbits
	.align	128
        .global         _Z7stencilPiS_
        .type           _Z7stencilPiS_,@function
        .size           _Z7stencilPiS_,(.L_x_1 - _Z7stencilPiS_)
        .other          _Z7stencilPiS_,@"STO_CUDA_ENTRY STV_DEFAULT"
_Z7stencilPiS_:
.text._Z7stencilPiS_:
[----:B------:R-:W-:Y:S01]  /*0000*/  LDC R1, c[0x0][0x37c] ;  /* 0x0000df00ff017b82 */ /* 0x000fe20000000800 */
[----:B------:R-:W0:Y:S07]  /*0010*/  S2R R7, SR_CTAID.X ;  /* 0x0000000000077919 */ /* 0x000e2e0000002500 */
[----:B------:R-:W0:Y:S01]  /*0020*/  LDC.64 R2, c[0x0][0x380] ;  /* 0x0000e000ff027b82 */ /* 0x000e220000000a00 */
[----:B------:R-:W1:Y:S07]  /*0030*/  LDCU.64 UR4, c[0x0][0x358] ;  /* 0x00006b00ff0477ac */ /* 0x000e6e0008000a00 */
[----:B------:R-:W2:Y:S01]  /*0040*/  LDC.64 R4, c[0x0][0x388] ;  /* 0x0000e200ff047b82 */ /* 0x000ea20000000a00 */
[----:B0-----:R-:W-:-:S06]  /*0050*/  IMAD.WIDE.U32 R2, R7, 0x4, R2 ;  /* 0x0000000407027825 */ /* 0x001fcc00078e0002 */
[----:B-1----:R-:W3:Y:S01]  /*0060*/  LDG.E R2, desc[UR4][R2.64] ;  /* 0x0000000402027981 */ /* 0x002ee2000c1e1900 */
[----:B--2---:R-:W-:Y:S01]  /*0070*/  IMAD.WIDE.U32 R4, R7, 0x4, R4 ;  /* 0x0000000407047825 */ /* 0x004fe200078e0004 */
[----:B---3--:R-:W-:-:S05]  /*0080*/  LEA R7, R2, -R2, 0x3 ;  /* 0x8000000202077211 */ /* 0x008fca00078e18ff */
[----:B------:R-:W-:Y:S01]  /*0090*/  STG.E desc[UR4][R4.64], R7 ;  /* 0x0000000704007986 */ /* 0x000fe2000c101904 */
[----:B------:R-:W-:Y:S05]  /*00a0*/  EXIT ;  /* 0x000000000000794d */ /* 0x000fea0003800000 */
.L_x_0:
[----:B------:R-:W-:-:S00]  /*00b0*/  BRA `(.L_x_0) ;  /* 0xfffffffc00fc7947 */ /* 0x000fc0000383ffff */
[----:B------:R-:W-:-:S00]  /*00c0*/  NOP ;  /* 0x0000000000007918 */ /* 0x000fc00000000000 */
        /* <DEDUP_REMOVED lines=11> */
.L_x_1:


//--------------------- .nv.shared.reserved.0     --------------------------
	.section	.nv.shared.reserved.0,"aw",@nobits
	.weak		__nv_reservedSMEM_offset_0_alias
	.size		__nv_reservedSMEM_offset_0_alias, 0, 64
	.other		__nv_reservedSMEM_offset_0_alias,@"STO_CUDA_RESERVED_SHARED STV_DEFAULT"
__nv_reservedSMEM_offset_0_alias:
	.zero		0
	.zero		64


//--------------------- .nv.constant0._Z7stencilPiS_ --------------------------
	.section	.nv.constant0._Z7stencilPiS_,"a",@progbits
	.sectionflags	@""
	.align	4
.nv.constant0._Z7stencilPiS_:
	.zero		912


//--------------------- SYMBOLS --------------------------

	.type		.nv.reservedSmem.offset0,@object
	.size		.nv.reservedSmem.offset0,0x4
